//
// Generated by NVIDIA NVVM Compiler
//
// Compiler Build ID: CL-36424714
// Cuda compilation tools, release 13.0, V13.0.88
// Based on NVVM 20.0.0
//

.version 9.0
.target sm_100
.address_size 64

	// .globl	_Z4testRKN18cooperative_groups4__v112thread_blockE
.global .align 1 .b8 _ZN34_INTERNAL_dca9b034_4_k_cu_96cbf4664cuda3std3__436_GLOBAL__N__dca9b034_4_k_cu_96cbf4666ignoreE[1];
.global .align 1 .b8 _ZN34_INTERNAL_dca9b034_4_k_cu_96cbf4664cuda3std3__45__cpo5beginE[1];
.global .align 1 .b8 _ZN34_INTERNAL_dca9b034_4_k_cu_96cbf4664cuda3std3__45__cpo3endE[1];
.global .align 1 .b8 _ZN34_INTERNAL_dca9b034_4_k_cu_96cbf4664cuda3std3__45__cpo6cbeginE[1];
.global .align 1 .b8 _ZN34_INTERNAL_dca9b034_4_k_cu_96cbf4664cuda3std3__45__cpo4cendE[1];
.global .align 1 .b8 _ZN34_INTERNAL_dca9b034_4_k_cu_96cbf4664cuda3std3__419piecewise_constructE[1];
.global .align 1 .b8 _ZN34_INTERNAL_dca9b034_4_k_cu_96cbf4664cuda3std3__48in_placeE[1];
.global .align 1 .b8 _ZN34_INTERNAL_dca9b034_4_k_cu_96cbf4664cuda3std6ranges3__45__cpo4swapE[1];
.global .align 1 .b8 _ZN34_INTERNAL_dca9b034_4_k_cu_96cbf4664cuda3std6ranges3__45__cpo9iter_moveE[1];
.global .align 1 .b8 _ZN34_INTERNAL_dca9b034_4_k_cu_96cbf4664cuda3std6ranges3__45__cpo7advanceE[1];

.visible .entry _Z4testRKN18cooperative_groups4__v112thread_blockE(
	.param .u64 .ptr .align 1 _Z4testRKN18cooperative_groups4__v112thread_blockE_param_0
)
{


	ret;

}


// ===== COMPILED SASS (sm_100) =====

	.target	sm_100

	.elftype	@"ET_EXEC"


//--------------------- .note.nv.tkinfo           --------------------------
	.section	.note.nv.tkinfo,"",@"SHT_NOTE"
	.sectionflags	@"SHF_NOTE_NV_TKINFO"
	.tkinfo
        /*0018*/ 	.word	0x00000002
        /*0030*/ 	.string	""
        /*0030*/ 	.string	"ptxas"
        /*0030*/ 	.string	"Cuda compilation tools, release 13.0, V13.0.88"
        /*0030*/ 	.string	"Build cuda_13.0.r13.0/compiler.36424714_0"
        /*0030*/ 	.string	"-arch sm_100 -m 64 "



//--------------------- .note.nv.cuinfo           --------------------------
	.section	.note.nv.cuinfo,"",@"SHT_NOTE"
	.sectionflags	@"SHF_NOTE_NV_CUINFO"
        /*0018*/ 	.short	0x0002
        /*001a*/ 	.short	0x0064
        /*001c*/ 	.short	0x0082
	.zero		2


//--------------------- .nv.info                  --------------------------
	.section	.nv.info,"",@"SHT_CUDA_INFO"
	.align	4


	//----- nvinfo : EIATTR_REGCOUNT
	.align		4
        /*0000*/ 	.byte	0x04, 0x2f
        /*0002*/ 	.short	(.L_11 - .L_10)
	.align		4
.L_10:
        /*0004*/ 	.word	index@(_Z4testRKN18cooperative_groups4__v112thread_blockE)
        /*0008*/ 	.word	0x00000004


	//----- nvinfo : EIATTR_FRAME_SIZE
	.align		4
.L_11:
        /*000c*/ 	.byte	0x04, 0x11
        /*000e*/ 	.short	(.L_13 - .L_12)
	.align		4
.L_12:
        /*0010*/ 	.word	index@(_Z4testRKN18cooperative_groups4__v112thread_blockE)
        /*0014*/ 	.word	0x00000000


	//----- nvinfo : EIATTR_MIN_STACK_SIZE
	.align		4
.L_13:
        /*0018*/ 	.byte	0x04, 0x12
        /*001a*/ 	.short	(.L_15 - .L_14)
	.align		4
.L_14:
        /*001c*/ 	.word	index@(_Z4testRKN18cooperative_groups4__v112thread_blockE)
        /*0020*/ 	.word	0x00000000
.L_15:


//--------------------- .nv.compat                --------------------------
	.section	.nv.compat,"",@"SHT_CUDA_COMPAT_INFO"
	.align	4
        /*0000*/ 	.byte	0x02, 0x09, 0x00, 0x00, 0x02, 0x02, 0x01, 0x00, 0x02, 0x05, 0x05, 0x00, 0x03, 0x07, 0x01, 0x01
        /*0010*/ 	.byte	0x02, 0x03, 0x00, 0x00, 0x02, 0x06, 0x01, 0x00, 0x04, 0x0b, 0x08, 0x00, 0x09, 0x00, 0x00, 0x00
        /*0020*/ 	.byte	0x00, 0x00, 0x00, 0x00


//--------------------- .nv.info._Z4testRKN18cooperative_groups4__v112thread_blockE --------------------------
	.section	.nv.info._Z4testRKN18cooperative_groups4__v112thread_blockE,"",@"SHT_CUDA_INFO"
	.sectionflags	@""
	.align	4


	//----- nvinfo : EIATTR_CUDA_API_VERSION
	.align		4
        /*0000*/ 	.byte	0x04, 0x37
        /*0002*/ 	.short	(.L_17 - .L_16)
.L_16:
        /*0004*/ 	.word	0x00000082


	//----- nvinfo : EIATTR_KPARAM_INFO
	.align		4
.L_17:
        /*0008*/ 	.byte	0x04, 0x17
        /*000a*/ 	.short	(.L_19 - .L_18)
.L_18:
        /*000c*/ 	.word	0x00000000
        /*0010*/ 	.short	0x0000
        /*0012*/ 	.short	0x0000
        /*0014*/ 	.byte	0x00, 0xf5, 0x21, 0x00


	//----- nvinfo : EIATTR_SPARSE_MMA_MASK
	.align		4
.L_19:
        /*0018*/ 	.byte	0x03, 0x50
        /*001a*/ 	.short	0x0000


	//----- nvinfo : EIATTR_MAXREG_COUNT
	.align		4
        /*001c*/ 	.byte	0x03, 0x1b
        /*001e*/ 	.short	0x00ff


	//----- nvinfo : EIATTR_MERCURY_ISA_VERSION
	.align		4
        /*0020*/ 	.byte	0x03, 0x5f
        /*0022*/ 	.short	0x0101


	//----- nvinfo : EIATTR_VRC_CTA_INIT_COUNT
	.align		4
        /*0024*/ 	.byte	0x02, 0x4a
	.zero		1
	.zero		1


	//----- nvinfo : EIATTR_EXIT_INSTR_OFFSETS
	.align		4
        /*0028*/ 	.byte	0x04, 0x1c
        /*002a*/ 	.short	(.L_21 - .L_20)


	//   ....[0]....
.L_20:
        /*002c*/ 	.word	0x00000010


	//----- nvinfo : EIATTR_CBANK_PARAM_SIZE
	.align		4
.L_21:
        /*0030*/ 	.byte	0x03, 0x19
        /*0032*/ 	.short	0x0008


	//----- nvinfo : EIATTR_PARAM_CBANK
	.align		4
        /*0034*/ 	.byte	0x04, 0x0a
        /*0036*/ 	.short	(.L_23 - .L_22)
	.align		4
.L_22:
        /*0038*/ 	.word	index@(.nv.constant0._Z4testRKN18cooperative_groups4__v112thread_blockE)
        /*003c*/ 	.short	0x0380
        /*003e*/ 	.short	0x0008


	//----- nvinfo : EIATTR_SW_WAR
	.align		4
.L_23:
        /*0040*/ 	.byte	0x04, 0x36
        /*0042*/ 	.short	(.L_25 - .L_24)
.L_24:
        /*0044*/ 	.word	0x00000008
.L_25:


//--------------------- .nv.callgraph             --------------------------
	.section	.nv.callgraph,"",@"SHT_CUDA_CALLGRAPH"
	.align	4
	.sectionentsize	8
	.align		4
        /*0000*/ 	.word	0x00000000
	.align		4
        /*0004*/ 	.word	0xffffffff
	.align		4
        /*0008*/ 	.word	0x00000000
	.align		4
        /*000c*/ 	.word	0xfffffffe
	.align		4
        /*0010*/ 	.word	0x00000000
	.align		4
        /*0014*/ 	.word	0xfffffffd
	.align		4
        /*0018*/ 	.word	0x00000000
	.align		4
        /*001c*/ 	.word	0xfffffffc


//--------------------- .nv.constant4             --------------------------
	.section	.nv.constant4,"a",@progbits
	.align	8
	.align		8
.nv.constant4:
        /*0000*/ 	.dword	_ZN34_INTERNAL_dca9b034_4_k_cu_96cbf4664cuda3std3__436_GLOBAL__N__dca9b034_4_k_cu_96cbf4666ignoreE
	.align		8
        /*0008*/ 	.dword	_ZN34_INTERNAL_dca9b034_4_k_cu_96cbf4664cuda3std3__45__cpo5beginE
	.align		8
        /*0010*/ 	.dword	_ZN34_INTERNAL_dca9b034_4_k_cu_96cbf4664cuda3std3__45__cpo3endE
	.align		8
        /*0018*/ 	.dword	_ZN34_INTERNAL_dca9b034_4_k_cu_96cbf4664cuda3std3__45__cpo6cbeginE
	.align		8
        /*0020*/ 	.dword	_ZN34_INTERNAL_dca9b034_4_k_cu_96cbf4664cuda3std3__45__cpo4cendE
	.align		8
        /*0028*/ 	.dword	_ZN34_INTERNAL_dca9b034_4_k_cu_96cbf4664cuda3std3__419piecewise_constructE
	.align		8
        /*0030*/ 	.dword	_ZN34_INTERNAL_dca9b034_4_k_cu_96cbf4664cuda3std3__48in_placeE
	.align		8
        /*0038*/ 	.dword	_ZN34_INTERNAL_dca9b034_4_k_cu_96cbf4664cuda3std6ranges3__45__cpo4swapE
	.align		8
        /*0040*/ 	.dword	_ZN34_INTERNAL_dca9b034_4_k_cu_96cbf4664cuda3std6ranges3__45__cpo9iter_moveE
	.align		8
        /*0048*/ 	.dword	_ZN34_INTERNAL_dca9b034_4_k_cu_96cbf4664cuda3std6ranges3__45__cpo7advanceE


//--------------------- .text._Z4testRKN18cooperative_groups4__v112thread_blockE --------------------------
	.section	.text._Z4testRKN18cooperative_groups4__v112thread_blockE,"ax",@progbits
	.align	128
        .global         _Z4testRKN18cooperative_groups4__v112thread_blockE
        .type           _Z4testRKN18cooperative_groups4__v112thread_blockE,@function
        .size           _Z4testRKN18cooperative_groups4__v112thread_blockE,(.L_x_1 - _Z4testRKN18cooperative_groups4__v112thread_blockE)
        .other          _Z4testRKN18cooperative_groups4__v112thread_blockE,@"STO_CUDA_ENTRY STV_DEFAULT"
_Z4testRKN18cooperative_groups4__v112thread_blockE:
.text._Z4testRKN18cooperative_groups4__v112thread_blockE:
[----:B------:R-:W-:Y:S01]  /*0000*/  LDC R1, c[0x0][0x37c] ;  /* 0x0000df00ff017b82 */ /* 0x000fe20000000800 */
[----:B------:R-:W-:Y:S05]  /*0010*/  EXIT ;  /* 0x000000000000794d */ /* 0x000fea0003800000 */
.L_x_0:
[----:B------:R-:W-:-:S00]  /*0020*/  BRA `(.L_x_0) ;  /* 0xfffffffc00fc7947 */ /* 0x000fc0000383ffff */
[----:B------:R-:W-:-:S00]  /*0030*/  NOP ;  /* 0x0000000000007918 */ /* 0x000fc00000000000 */
        /* <DEDUP_REMOVED lines=12> */
.L_x_1:


//--------------------- .nv.shared.reserved.0     --------------------------
	.section	.nv.shared.reserved.0,"aw",@nobits
	.weak		__nv_reservedSMEM_offset_0_alias
	.size		__nv_reservedSMEM_offset_0_alias, 0, 64
	.other		__nv_reservedSMEM_offset_0_alias,@"STO_CUDA_RESERVED_SHARED STV_DEFAULT"
__nv_reservedSMEM_offset_0_alias:
	.zero		0
	.zero		64


//--------------------- .nv.global                --------------------------
	.section	.nv.global,"aw",@nobits
.nv.global:
	.type		_ZN34_INTERNAL_dca9b034_4_k_cu_96cbf4664cuda3std6ranges3__45__cpo9iter_moveE,@object
	.size		_ZN34_INTERNAL_dca9b034_4_k_cu_96cbf4664cuda3std6ranges3__45__cpo9iter_moveE,(_ZN34_INTERNAL_dca9b034_4_k_cu_96cbf4664cuda3std3__436_GLOBAL__N__dca9b034_4_k_cu_96cbf4666ignoreE - _ZN34_INTERNAL_dca9b034_4_k_cu_96cbf4664cuda3std6ranges3__45__cpo9iter_moveE)
_ZN34_INTERNAL_dca9b034_4_k_cu_96cbf4664cuda3std6ranges3__45__cpo9iter_moveE:
	.zero		1
	.type		_ZN34_INTERNAL_dca9b034_4_k_cu_96cbf4664cuda3std3__436_GLOBAL__N__dca9b034_4_k_cu_96cbf4666ignoreE,@object
	.size		_ZN34_INTERNAL_dca9b034_4_k_cu_96cbf4664cuda3std3__436_GLOBAL__N__dca9b034_4_k_cu_96cbf4666ignoreE,(_ZN34_INTERNAL_dca9b034_4_k_cu_96cbf4664cuda3std3__45__cpo4cendE - _ZN34_INTERNAL_dca9b034_4_k_cu_96cbf4664cuda3std3__436_GLOBAL__N__dca9b034_4_k_cu_96cbf4666ignoreE)
_ZN34_INTERNAL_dca9b034_4_k_cu_96cbf4664cuda3std3__436_GLOBAL__N__dca9b034_4_k_cu_96cbf4666ignoreE:
	.zero		1
	.type		_ZN34_INTERNAL_dca9b034_4_k_cu_96cbf4664cuda3std3__45__cpo4cendE,@object
	.size		_ZN34_INTERNAL_dca9b034_4_k_cu_96cbf4664cuda3std3__45__cpo4cendE,(_ZN34_INTERNAL_dca9b034_4_k_cu_96cbf4664cuda3std3__45__cpo3endE - _ZN34_INTERNAL_dca9b034_4_k_cu_96cbf4664cuda3std3__45__cpo4cendE)
_ZN34_INTERNAL_dca9b034_4_k_cu_96cbf4664cuda3std3__45__cpo4cendE:
	.zero		1
	.type		_ZN34_INTERNAL_dca9b034_4_k_cu_96cbf4664cuda3std3__45__cpo3endE,@object
	.size		_ZN34_INTERNAL_dca9b034_4_k_cu_96cbf4664cuda3std3__45__cpo3endE,(_ZN34_INTERNAL_dca9b034_4_k_cu_96cbf4664cuda3std3__48in_placeE - _ZN34_INTERNAL_dca9b034_4_k_cu_96cbf4664cuda3std3__45__cpo3endE)
_ZN34_INTERNAL_dca9b034_4_k_cu_96cbf4664cuda3std3__45__cpo3endE:
	.zero		1
	.type		_ZN34_INTERNAL_dca9b034_4_k_cu_96cbf4664cuda3std3__48in_placeE,@object
	.size		_ZN34_INTERNAL_dca9b034_4_k_cu_96cbf4664cuda3std3__48in_placeE,(_ZN34_INTERNAL_dca9b034_4_k_cu_96cbf4664cuda3std6ranges3__45__cpo7advanceE - _ZN34_INTERNAL_dca9b034_4_k_cu_96cbf4664cuda3std3__48in_placeE)
_ZN34_INTERNAL_dca9b034_4_k_cu_96cbf4664cuda3std3__48in_placeE:
	.zero		1
	.type		_ZN34_INTERNAL_dca9b034_4_k_cu_96cbf4664cuda3std6ranges3__45__cpo7advanceE,@object
	.size		_ZN34_INTERNAL_dca9b034_4_k_cu_96cbf4664cuda3std6ranges3__45__cpo7advanceE,(_ZN34_INTERNAL_dca9b034_4_k_cu_96cbf4664cuda3std3__45__cpo5beginE - _ZN34_INTERNAL_dca9b034_4_k_cu_96cbf4664cuda3std6ranges3__45__cpo7advanceE)
_ZN34_INTERNAL_dca9b034_4_k_cu_96cbf4664cuda3std6ranges3__45__cpo7advanceE:
	.zero		1
	.type		_ZN34_INTERNAL_dca9b034_4_k_cu_96cbf4664cuda3std3__45__cpo5beginE,@object
	.size		_ZN34_INTERNAL_dca9b034_4_k_cu_96cbf4664cuda3std3__45__cpo5beginE,(_ZN34_INTERNAL_dca9b034_4_k_cu_96cbf4664cuda3std3__419piecewise_constructE - _ZN34_INTERNAL_dca9b034_4_k_cu_96cbf4664cuda3std3__45__cpo5beginE)
_ZN34_INTERNAL_dca9b034_4_k_cu_96cbf4664cuda3std3__45__cpo5beginE:
	.zero		1
	.type		_ZN34_INTERNAL_dca9b034_4_k_cu_96cbf4664cuda3std3__419piecewise_constructE,@object
	.size		_ZN34_INTERNAL_dca9b034_4_k_cu_96cbf4664cuda3std3__419piecewise_constructE,(_ZN34_INTERNAL_dca9b034_4_k_cu_96cbf4664cuda3std3__45__cpo6cbeginE - _ZN34_INTERNAL_dca9b034_4_k_cu_96cbf4664cuda3std3__419piecewise_constructE)
_ZN34_INTERNAL_dca9b034_4_k_cu_96cbf4664cuda3std3__419piecewise_constructE:
	.zero		1
	.type		_ZN34_INTERNAL_dca9b034_4_k_cu_96cbf4664cuda3std3__45__cpo6cbeginE,@object
	.size		_ZN34_INTERNAL_dca9b034_4_k_cu_96cbf4664cuda3std3__45__cpo6cbeginE,(_ZN34_INTERNAL_dca9b034_4_k_cu_96cbf4664cuda3std6ranges3__45__cpo4swapE - _ZN34_INTERNAL_dca9b034_4_k_cu_96cbf4664cuda3std3__45__cpo6cbeginE)
_ZN34_INTERNAL_dca9b034_4_k_cu_96cbf4664cuda3std3__45__cpo6cbeginE:
	.zero		1
	.type		_ZN34_INTERNAL_dca9b034_4_k_cu_96cbf4664cuda3std6ranges3__45__cpo4swapE,@object
	.size		_ZN34_INTERNAL_dca9b034_4_k_cu_96cbf4664cuda3std6ranges3__45__cpo4swapE,(.L_7 - _ZN34_INTERNAL_dca9b034_4_k_cu_96cbf4664cuda3std6ranges3__45__cpo4swapE)
_ZN34_INTERNAL_dca9b034_4_k_cu_96cbf4664cuda3std6ranges3__45__cpo4swapE:
	.zero		1
.L_7:


//--------------------- .nv.constant0._Z4testRKN18cooperative_groups4__v112thread_blockE --------------------------
	.section	.nv.constant0._Z4testRKN18cooperative_groups4__v112thread_blockE,"a",@progbits
	.sectionflags	@""
	.align	4
.nv.constant0._Z4testRKN18cooperative_groups4__v112thread_blockE:
	.zero		904


//--------------------- SYMBOLS --------------------------

	.type		.nv.reservedSmem.offset0,@object
	.size		.nv.reservedSmem.offset0,0x4
